//
// Generated by NVIDIA NVVM Compiler
//
// Compiler Build ID: CL-36424714
// Cuda compilation tools, release 13.0, V13.0.88
// Based on NVVM 20.0.0
//

.version 9.0
.target sm_100
.address_size 64

	// .globl	_Z15triangle_kernelyPy

.visible .entry _Z15triangle_kernelyPy(
	.param .u64 _Z15triangle_kernelyPy_param_0,
	.param .u64 .ptr .align 1 _Z15triangle_kernelyPy_param_1
)
{
	.reg .pred 	%p<11>;
	.reg .b32 	%r<10>;
	.reg .b64 	%rd<39>;

	ld.param.u64 	%rd24, [_Z15triangle_kernelyPy_param_0];
	ld.param.u64 	%rd25, [_Z15triangle_kernelyPy_param_1];
	mov.u32 	%r2, %ctaid.x;
	mov.u32 	%r3, %ntid.x;
	mov.u32 	%r4, %tid.x;
	mad.lo.s32 	%r5, %r2, %r3, %r4;
	cvt.u64.u32 	%rd1, %r5;
	mov.u32 	%r6, %nctaid.x;
	mul.lo.s32 	%r1, %r6, %r3;
	mul.hi.u64 	%rd26, %rd24, -6148914691236517205;
	shr.u64 	%rd2, %rd26, 1;
	setp.le.u64 	%p1, %rd2, %rd1;
	@%p1 bra 	$L__BB0_15;
	add.s64 	%rd33, %rd1, 1;
	cvt.u64.u32 	%rd4, %r1;
	cvta.to.global.u64 	%rd5, %rd25;
$L__BB0_2:
	sub.s64 	%rd27, %rd24, %rd33;
	shr.u64 	%rd7, %rd27, 1;
	setp.gt.u64 	%p2, %rd33, %rd7;
	@%p2 bra 	$L__BB0_14;
	mov.u64 	%rd34, %rd33;
$L__BB0_4:
	add.s64 	%rd9, %rd34, %rd33;
	sub.s64 	%rd28, %rd24, %rd9;
	setp.gt.u64 	%p3, %rd9, %rd28;
	add.s64 	%rd29, %rd9, -1;
	selp.b64 	%rd10, %rd28, %rd29, %p3;
	setp.gt.u64 	%p4, %rd34, %rd10;
	@%p4 bra 	$L__BB0_13;
	mul.lo.s64 	%rd36, %rd34, %rd34;
	mul.lo.s64 	%rd35, %rd9, %rd9;
	mov.u64 	%rd37, %rd34;
$L__BB0_6:
	setp.eq.s64 	%p5, %rd36, 0;
	@%p5 bra 	$L__BB0_12;
	or.b64  	%rd30, %rd35, %rd36;
	and.b64  	%rd31, %rd30, -4294967296;
	setp.ne.s64 	%p6, %rd31, 0;
	@%p6 bra 	$L__BB0_9;
	cvt.u32.u64 	%r7, %rd36;
	cvt.u32.u64 	%r8, %rd35;
	rem.u32 	%r9, %r8, %r7;
	cvt.u64.u32 	%rd38, %r9;
	bra.uni 	$L__BB0_10;
$L__BB0_9:
	rem.u64 	%rd38, %rd35, %rd36;
$L__BB0_10:
	setp.ne.s64 	%p7, %rd38, 0;
	@%p7 bra 	$L__BB0_12;
	atom.global.add.u64 	%rd32, [%rd5], 1;
$L__BB0_12:
	add.s64 	%rd37, %rd37, 1;
	add.s64 	%rd36, %rd36, %rd34;
	add.s64 	%rd35, %rd35, %rd9;
	setp.le.u64 	%p8, %rd37, %rd10;
	@%p8 bra 	$L__BB0_6;
$L__BB0_13:
	add.s64 	%rd22, %rd34, 1;
	setp.lt.u64 	%p9, %rd34, %rd7;
	mov.u64 	%rd34, %rd22;
	@%p9 bra 	$L__BB0_4;
$L__BB0_14:
	add.s64 	%rd33, %rd33, %rd4;
	setp.le.u64 	%p10, %rd33, %rd2;
	@%p10 bra 	$L__BB0_2;
$L__BB0_15:
	ret;

}


// ===== COMPILED SASS (sm_100) =====

	.target	sm_100

	.elftype	@"ET_EXEC"


//--------------------- .note.nv.tkinfo           --------------------------
	.section	.note.nv.tkinfo,"",@"SHT_NOTE"
	.sectionflags	@"SHF_NOTE_NV_TKINFO"
	.tkinfo
        /*0018*/ 	.word	0x00000002
        /*0030*/ 	.string	""
        /*0030*/ 	.string	"ptxas"
        /*0030*/ 	.string	"Cuda compilation tools, release 13.0, V13.0.88"
        /*0030*/ 	.string	"Build cuda_13.0.r13.0/compiler.36424714_0"
        /*0030*/ 	.string	"-arch sm_100 -m 64 "



//--------------------- .note.nv.cuinfo           --------------------------
	.section	.note.nv.cuinfo,"",@"SHT_NOTE"
	.sectionflags	@"SHF_NOTE_NV_CUINFO"
        /*0018*/ 	.short	0x0002
        /*001a*/ 	.short	0x0064
        /*001c*/ 	.short	0x0082
	.zero		2


//--------------------- .nv.info                  --------------------------
	.section	.nv.info,"",@"SHT_CUDA_INFO"
	.align	4


	//----- nvinfo : EIATTR_REGCOUNT
	.align		4
        /*0000*/ 	.byte	0x04, 0x2f
        /*0002*/ 	.short	(.L_1 - .L_0)
	.align		4
.L_0:
        /*0004*/ 	.word	index@(_Z15triangle_kernelyPy)
        /*0008*/ 	.word	0x0000001e


	//----- nvinfo : EIATTR_FRAME_SIZE
	.align		4
.L_1:
        /*000c*/ 	.byte	0x04, 0x11
        /*000e*/ 	.short	(.L_3 - .L_2)
	.align		4
.L_2:
        /*0010*/ 	.word	index@($__internal_0_$__cuda_sm20_rem_u64)
        /*0014*/ 	.word	0x00000000


	//----- nvinfo : EIATTR_FRAME_SIZE
	.align		4
.L_3:
        /*0018*/ 	.byte	0x04, 0x11
        /*001a*/ 	.short	(.L_5 - .L_4)
	.align		4
.L_4:
        /*001c*/ 	.word	index@(_Z15triangle_kernelyPy)
        /*0020*/ 	.word	0x00000000


	//----- nvinfo : EIATTR_MIN_STACK_SIZE
	.align		4
.L_5:
        /*0024*/ 	.byte	0x04, 0x12
        /*0026*/ 	.short	(.L_7 - .L_6)
	.align		4
.L_6:
        /*0028*/ 	.word	index@(_Z15triangle_kernelyPy)
        /*002c*/ 	.word	0x00000000
.L_7:


//--------------------- .nv.compat                --------------------------
	.section	.nv.compat,"",@"SHT_CUDA_COMPAT_INFO"
	.align	4
        /*0000*/ 	.byte	0x02, 0x09, 0x00, 0x00, 0x02, 0x02, 0x01, 0x00, 0x02, 0x05, 0x05, 0x00, 0x03, 0x07, 0x01, 0x01
        /*0010*/ 	.byte	0x02, 0x03, 0x00, 0x00, 0x02, 0x06, 0x01, 0x00, 0x04, 0x0b, 0x08, 0x00, 0x09, 0x00, 0x00, 0x00
        /*0020*/ 	.byte	0x00, 0x00, 0x00, 0x00


//--------------------- .nv.info._Z15triangle_kernelyPy --------------------------
	.section	.nv.info._Z15triangle_kernelyPy,"",@"SHT_CUDA_INFO"
	.sectionflags	@""
	.align	4


	//----- nvinfo : EIATTR_CUDA_API_VERSION
	.align		4
        /*0000*/ 	.byte	0x04, 0x37
        /*0002*/ 	.short	(.L_9 - .L_8)
.L_8:
        /*0004*/ 	.word	0x00000082


	//----- nvinfo : EIATTR_KPARAM_INFO
	.align		4
.L_9:
        /*0008*/ 	.byte	0x04, 0x17
        /*000a*/ 	.short	(.L_11 - .L_10)
.L_10:
        /*000c*/ 	.word	0x00000000
        /*0010*/ 	.short	0x0001
        /*0012*/ 	.short	0x0008
        /*0014*/ 	.byte	0x00, 0xf5, 0x21, 0x00


	//----- nvinfo : EIATTR_KPARAM_INFO
	.align		4
.L_11:
        /*0018*/ 	.byte	0x04, 0x17
        /*001a*/ 	.short	(.L_13 - .L_12)
.L_12:
        /*001c*/ 	.word	0x00000000
        /*0020*/ 	.short	0x0000
        /*0022*/ 	.short	0x0000
        /*0024*/ 	.byte	0x00, 0xf0, 0x21, 0x00


	//----- nvinfo : EIATTR_SPARSE_MMA_MASK
	.align		4
.L_13:
        /*0028*/ 	.byte	0x03, 0x50
        /*002a*/ 	.short	0x0000


	//----- nvinfo : EIATTR_MAXREG_COUNT
	.align		4
        /*002c*/ 	.byte	0x03, 0x1b
        /*002e*/ 	.short	0x00ff


	//----- nvinfo : EIATTR_MERCURY_ISA_VERSION
	.align		4
        /*0030*/ 	.byte	0x03, 0x5f
        /*0032*/ 	.short	0x0101


	//----- nvinfo : EIATTR_INT_WARP_WIDE_INSTR_OFFSETS
	.align		4
        /*0034*/ 	.byte	0x04, 0x31
        /*0036*/ 	.short	(.L_15 - .L_14)


	//   ....[0]....
.L_14:
        /*0038*/ 	.word	0x00000660


	//----- nvinfo : EIATTR_VRC_CTA_INIT_COUNT
	.align		4
.L_15:
        /*003c*/ 	.byte	0x02, 0x4a
	.zero		1
	.zero		1


	//----- nvinfo : EIATTR_EXIT_INSTR_OFFSETS
	.align		4
        /*0040*/ 	.byte	0x04, 0x1c
        /*0042*/ 	.short	(.L_17 - .L_16)


	//   ....[0]....
.L_16:
        /*0044*/ 	.word	0x00000140


	//   ....[1]....
        /*0048*/ 	.word	0x00000830


	//----- nvinfo : EIATTR_CRS_STACK_SIZE
	.align		4
.L_17:
        /*004c*/ 	.byte	0x04, 0x1e
        /*004e*/ 	.short	(.L_19 - .L_18)
.L_18:
        /*0050*/ 	.word	0x00000000


	//----- nvinfo : EIATTR_CBANK_PARAM_SIZE
	.align		4
.L_19:
        /*0054*/ 	.byte	0x03, 0x19
        /*0056*/ 	.short	0x0010


	//----- nvinfo : EIATTR_PARAM_CBANK
	.align		4
        /*0058*/ 	.byte	0x04, 0x0a
        /*005a*/ 	.short	(.L_21 - .L_20)
	.align		4
.L_20:
        /*005c*/ 	.word	index@(.nv.constant0._Z15triangle_kernelyPy)
        /*0060*/ 	.short	0x0380
        /*0062*/ 	.short	0x0010


	//----- nvinfo : EIATTR_SW_WAR
	.align		4
.L_21:
        /*0064*/ 	.byte	0x04, 0x36
        /*0066*/ 	.short	(.L_23 - .L_22)
.L_22:
        /*0068*/ 	.word	0x00000008
.L_23:


//--------------------- .nv.callgraph             --------------------------
	.section	.nv.callgraph,"",@"SHT_CUDA_CALLGRAPH"
	.align	4
	.sectionentsize	8
	.align		4
        /*0000*/ 	.word	0x00000000
	.align		4
        /*0004*/ 	.word	0xffffffff
	.align		4
        /*0008*/ 	.word	0x00000000
	.align		4
        /*000c*/ 	.word	0xfffffffe
	.align		4
        /*0010*/ 	.word	0x00000000
	.align		4
        /*0014*/ 	.word	0xfffffffd
	.align		4
        /*0018*/ 	.word	0x00000000
	.align		4
        /*001c*/ 	.word	0xfffffffc


//--------------------- .text._Z15triangle_kernelyPy --------------------------
	.section	.text._Z15triangle_kernelyPy,"ax",@progbits
	.align	128
        .global         _Z15triangle_kernelyPy
        .type           _Z15triangle_kernelyPy,@function
        .size           _Z15triangle_kernelyPy,(.L_x_13 - _Z15triangle_kernelyPy)
        .other          _Z15triangle_kernelyPy,@"STO_CUDA_ENTRY STV_DEFAULT"
_Z15triangle_kernelyPy:
.text._Z15triangle_kernelyPy:
[----:B------:R-:W-:Y:S01]  /*0000*/  LDC R1, c[0x0][0x37c] ;  /* 0x0000df00ff017b82 */ /* 0x000fe20000000800 */
[----:B------:R-:W0:Y:S01]  /*0010*/  LDCU.64 UR10, c[0x0][0x380] ;  /* 0x00007000ff0a77ac */ /* 0x000e220008000a00 */
[----:B------:R-:W1:Y:S06]  /*0020*/  S2R R12, SR_TID.X ;  /* 0x00000000000c7919 */ /* 0x000e6c0000002100 */
[----:B------:R-:W1:Y:S08]  /*0030*/  S2UR UR12, SR_CTAID.X ;  /* 0x00000000000c79c3 */ /* 0x000e700000002500 */
[----:B------:R-:W1:Y:S01]  /*0040*/  LDC R13, c[0x0][0x360] ;  /* 0x0000d800ff0d7b82 */ /* 0x000e620000000800 */
[----:B0-----:R-:W-:-:S04]  /*0050*/  UIMAD.WIDE.U32 UR4, UR11, -0x55555555, URZ ;  /* 0xaaaaaaab0b0478a5 */ /* 0x001fc8000f8e00ff */
[----:B------:R-:W-:Y:S02]  /*0060*/  UIMAD.WIDE.U32 UR6, UP0, UR10, -0x55555556, UR4 ;  /* 0xaaaaaaaa0a0678a5 */ /* 0x000fe4000f800004 */
[----:B------:R-:W-:Y:S02]  /*0070*/  UIMAD.WIDE.U32 UR4, UR10, -0x55555555, URZ ;  /* 0xaaaaaaab0a0478a5 */ /* 0x000fe4000f8e00ff */
[----:B------:R-:W-:Y:S02]  /*0080*/  UIADD3.X UR9, UPT, UPT, URZ, URZ, URZ, UP0, !UPT ;  /* 0x000000ffff097290 */ /* 0x000fe400087fe4ff */
[----:B------:R-:W-:Y:S01]  /*0090*/  UIADD3 URZ, UP0, UPT, UR5, UR6, URZ ;  /* 0x0000000605ff7290 */ /* 0x000fe2000ff1e0ff */
[----:B------:R-:W-:-:S03]  /*00a0*/  UMOV UR8, UR7 ;  /* 0x0000000700087c82 */ /* 0x000fc60008000000 */
[----:B------:R-:W-:Y:S01]  /*00b0*/  UIMAD.WIDE.U32.X UR4, UR11, -0x55555556, UR8, UP0 ;  /* 0xaaaaaaaa0b0478a5 */ /* 0x000fe200080e0408 */
[----:B-1----:R-:W-:Y:S01]  /*00c0*/  IMAD R12, R13, UR12, R12 ;  /* 0x0000000c0d0c7c24 */ /* 0x002fe2000f8e020c */
[----:B------:R-:W0:Y:S02]  /*00d0*/  LDCU UR6, c[0x0][0x370] ;  /* 0x00006e00ff0677ac */ /* 0x000e240008000800 */
[----:B------:R-:W-:Y:S02]  /*00e0*/  USHF.R.U32.HI UR8, URZ, 0x1, UR5 ;  /* 0x00000001ff087899 */ /* 0x000fe40008011605 */
[----:B------:R-:W-:-:S04]  /*00f0*/  USHF.R.U64 UR9, UR4, 0x1, UR5 ;  /* 0x0000000104097899 */ /* 0x000fc80008001205 */
[----:B------:R-:W-:Y:S02]  /*0100*/  IMAD.U32 R0, RZ, RZ, UR8 ;  /* 0x00000008ff007e24 */ /* 0x000fe4000f8e00ff */
[----:B------:R-:W-:-:S04]  /*0110*/  ISETP.LT.U32.AND P0, PT, R12, UR9, PT ;  /* 0x000000090c007c0c */ /* 0x000fc8000bf01070 */
[----:B------:R-:W-:Y:S01]  /*0120*/  ISETP.GT.U32.AND.EX P0, PT, R0, RZ, PT, P0 ;  /* 0x000000ff0000720c */ /* 0x000fe20003f04100 */
[----:B0-----:R-:W-:-:S12]  /*0130*/  IMAD R13, R13, UR6, RZ ;  /* 0x000000060d0d7c24 */ /* 0x001fd8000f8e02ff */
[----:B------:R-:W-:Y:S05]  /*0140*/  @!P0 EXIT ;  /* 0x000000000000894d */ /* 0x000fea0003800000 */
[----:B------:R-:W-:Y:S01]  /*0150*/  IADD3 R12, P0, PT, R12, 0x1, RZ ;  /* 0x000000010c0c7810 */ /* 0x000fe20007f1e0ff */
[----:B------:R-:W0:Y:S04]  /*0160*/  LDCU.64 UR10, c[0x0][0x358] ;  /* 0x00006b00ff0a77ac */ /* 0x000e280008000a00 */
[----:B------:R-:W-:-:S08]  /*0170*/  IMAD.X R10, RZ, RZ, RZ, P0 ;  /* 0x000000ffff0a7224 */ /* 0x000fd000000e06ff */
.L_x_11:
[----:B-1----:R-:W1:Y:S01]  /*0180*/  LDCU.64 UR4, c[0x0][0x380] ;  /* 0x00007000ff0477ac */ /* 0x002e620008000a00 */
[----:B------:R-:W-:Y:S01]  /*0190*/  BSSY B0, `(.L_x_0) ;  /* 0x0000064000007945 */ /* 0x000fe20003800000 */
[----:B-1----:R-:W-:-:S04]  /*01a0*/  IADD3 R8, P0, PT, -R12, UR4, RZ ;  /* 0x000000040c087c10 */ /* 0x002fc8000ff1e1ff */
[----:B------:R-:W-:-:S04]  /*01b0*/  IADD3.X R11, PT, PT, ~R10, UR5, RZ, P0, !PT ;  /* 0x000000050a0b7c10 */ /* 0x000fc800087fe5ff */
[--C-:B------:R-:W-:Y:S02]  /*01c0*/  SHF.R.U64 R8, R8, 0x1, R11.reuse ;  /* 0x0000000108087819 */ /* 0x100fe4000000120b */
[----:B------:R-:W-:Y:S02]  /*01d0*/  SHF.R.U32.HI R11, RZ, 0x1, R11 ;  /* 0x00000001ff0b7819 */ /* 0x000fe4000001160b */
[----:B------:R-:W-:-:S04]  /*01e0*/  ISETP.GT.U32.AND P0, PT, R12, R8, PT ;  /* 0x000000080c00720c */ /* 0x000fc80003f04070 */
[----:B------:R-:W-:-:S13]  /*01f0*/  ISETP.GT.U32.AND.EX P0, PT, R10, R11, PT, P0 ;  /* 0x0000000b0a00720c */ /* 0x000fda0003f04100 */
[----:B------:R-:W-:Y:S05]  /*0200*/  @P0 BRA `(.L_x_1) ;  /* 0x0000000400700947 */ /* 0x000fea0003800000 */
[----:B------:R-:W-:Y:S02]  /*0210*/  IMAD.MOV.U32 R9, RZ, RZ, R12 ;  /* 0x000000ffff097224 */ /* 0x000fe400078e000c */
[----:B------:R-:W-:-:S07]  /*0220*/  IMAD.MOV.U32 R6, RZ, RZ, R10 ;  /* 0x000000ffff067224 */ /* 0x000fce00078e000a */
.L_x_10:
[----:B-1----:R-:W1:Y:S01]  /*0230*/  LDCU.64 UR4, c[0x0][0x380] ;  /* 0x00007000ff0477ac */ /* 0x002e620008000a00 */
[----:B------:R-:W-:Y:S01]  /*0240*/  IADD3 R7, P0, PT, R12, R9, RZ ;  /* 0x000000090c077210 */ /* 0x000fe20007f1e0ff */
[----:B------:R-:W-:Y:S04]  /*0250*/  BSSY B1, `(.L_x_2) ;  /* 0x0000052000017945 */ /* 0x000fe80003800000 */
[----:B------:R-:W-:Y:S01]  /*0260*/  IMAD.X R4, R10, 0x1, R6, P0 ;  /* 0x000000010a047824 */ /* 0x000fe200000e0606 */
[----:B-1----:R-:W-:-:S04]  /*0270*/  IADD3 R0, P1, PT, -R7, UR4, RZ ;  /* 0x0000000407007c10 */ /* 0x002fc8000ff3e1ff */
[C---:B------:R-:W-:Y:S02]  /*0280*/  IADD3.X R2, PT, PT, ~R4.reuse, UR5, RZ, P1, !PT ;  /* 0x0000000504027c10 */ /* 0x040fe40008ffe5ff */
[C---:B------:R-:W-:Y:S02]  /*0290*/  ISETP.GT.U32.AND P0, PT, R7.reuse, R0, PT ;  /* 0x000000000700720c */ /* 0x040fe40003f04070 */
[----:B------:R-:W-:Y:S02]  /*02a0*/  IADD3 R5, P1, PT, R7, -0x1, RZ ;  /* 0xffffffff07057810 */ /* 0x000fe40007f3e0ff */
[C---:B------:R-:W-:Y:S02]  /*02b0*/  ISETP.GT.U32.AND.EX P0, PT, R4.reuse, R2, PT, P0 ;  /* 0x000000020400720c */ /* 0x040fe40003f04100 */
[----:B------:R-:W-:Y:S02]  /*02c0*/  IADD3.X R3, PT, PT, R4, -0x1, RZ, P1, !PT ;  /* 0xffffffff04037810 */ /* 0x000fe40000ffe4ff */
[----:B------:R-:W-:-:S02]  /*02d0*/  SEL R5, R0, R5, P0 ;  /* 0x0000000500057207 */ /* 0x000fc40000000000 */
[----:B------:R-:W-:Y:S02]  /*02e0*/  SEL R3, R2, R3, P0 ;  /* 0x0000000302037207 */ /* 0x000fe40000000000 */
[----:B------:R-:W-:-:S04]  /*02f0*/  ISETP.GT.U32.AND P0, PT, R9, R5, PT ;  /* 0x000000050900720c */ /* 0x000fc80003f04070 */
[----:B------:R-:W-:-:S13]  /*0300*/  ISETP.GT.U32.AND.EX P0, PT, R6, R3, PT, P0 ;  /* 0x000000030600720c */ /* 0x000fda0003f04100 */
[----:B------:R-:W-:Y:S05]  /*0310*/  @P0 BRA `(.L_x_3) ;  /* 0x0000000400140947 */ /* 0x000fea0003800000 */
[----:B------:R-:W-:Y:S02]  /*0320*/  IMAD R2, R4, R7, RZ ;  /* 0x0000000704027224 */ /* 0x000fe400078e02ff */
[----:B------:R-:W-:Y:S02]  /*0330*/  IMAD R0, R6, R9, RZ ;  /* 0x0000000906007224 */ /* 0x000fe400078e02ff */
[----:B------:R-:W-:-:S04]  /*0340*/  IMAD.WIDE.U32 R14, R7, R7, RZ ;  /* 0x00000007070e7225 */ /* 0x000fc800078e00ff */
[----:B------:R-:W-:Y:S02]  /*0350*/  IMAD R17, R7, R4, R2 ;  /* 0x0000000407117224 */ /* 0x000fe400078e0202 */
[----:B------:R-:W-:-:S03]  /*0360*/  IMAD.WIDE.U32 R20, R9, R9, RZ ;  /* 0x0000000909147225 */ /* 0x000fc600078e00ff */
[----:B------:R-:W-:Y:S01]  /*0370*/  IADD3 R24, PT, PT, R15, R17, RZ ;  /* 0x000000110f187210 */ /* 0x000fe20007ffe0ff */
[----:B------:R-:W-:Y:S02]  /*0380*/  IMAD R23, R9, R6, R0 ;  /* 0x0000000609177224 */ /* 0x000fe400078e0200 */
[----:B------:R-:W-:Y:S02]  /*0390*/  IMAD.MOV.U32 R22, RZ, RZ, R14 ;  /* 0x000000ffff167224 */ /* 0x000fe400078e000e */
[----:B------:R-:W-:Y:S02]  /*03a0*/  IMAD.IADD R23, R21, 0x1, R23 ;  /* 0x0000000115177824 */ /* 0x000fe400078e0217 */
[----:B------:R-:W-:Y:S02]  /*03b0*/  IMAD.MOV.U32 R2, RZ, RZ, R9 ;  /* 0x000000ffff027224 */ /* 0x000fe400078e0009 */
[----:B------:R-:W-:-:S07]  /*03c0*/  IMAD.MOV.U32 R0, RZ, RZ, R6 ;  /* 0x000000ffff007224 */ /* 0x000fce00078e0006 */
.L_x_9:
[----:B------:R-:W-:Y:S01]  /*03d0*/  ISETP.NE.U32.AND P1, PT, R20, RZ, PT ;  /* 0x000000ff1400720c */ /* 0x000fe20003f25070 */
[----:B------:R-:W-:Y:S05]  /*03e0*/  YIELD ;  /* 0x0000000000007946 */ /* 0x000fea0003800000 */
[----:B------:R-:W-:Y:S01]  /*03f0*/  ISETP.NE.AND.EX P1, PT, R23, RZ, PT, P1 ;  /* 0x000000ff1700720c */ /* 0x000fe20003f25310 */
[----:B------:R-:W-:Y:S01]  /*0400*/  BSSY.RECONVERGENT B2, `(.L_x_4) ;  /* 0x0000031000027945 */ /* 0x000fe20003800200 */
[----:B------:R-:W-:-:S05]  /*0410*/  IADD3 R2, P0, PT, R2, 0x1, RZ ;  /* 0x0000000102027810 */ /* 0x000fca0007f1e0ff */
[----:B------:R-:W-:Y:S01]  /*0420*/  IMAD.X R0, RZ, RZ, R0, P0 ;  /* 0x000000ffff007224 */ /* 0x000fe200000e0600 */
[----:B------:R-:W-:-:S04]  /*0430*/  ISETP.GT.U32.AND P0, PT, R2, R5, PT ;  /* 0x000000050200720c */ /* 0x000fc80003f04070 */
[----:B------:R-:W-:Y:S01]  /*0440*/  ISETP.GT.U32.AND.EX P0, PT, R0, R3, PT, P0 ;  /* 0x000000030000720c */ /* 0x000fe20003f04100 */
[----:B-1----:R-:W-:-:S12]  /*0450*/  @!P1 BRA `(.L_x_5) ;  /* 0x0000000000ac9947 */ /* 0x002fd80003800000 */
[----:B------:R-:W-:Y:S01]  /*0460*/  LOP3.LUT R14, R24, R23, RZ, 0xfc, !PT ;  /* 0x00000017180e7212 */ /* 0x000fe200078efcff */
[----:B------:R-:W-:Y:S03]  /*0470*/  BSSY.RECONVERGENT B3, `(.L_x_6) ;  /* 0x000001b000037945 */ /* 0x000fe60003800200 */
[----:B------:R-:W-:-:S13]  /*0480*/  ISETP.NE.U32.AND P1, PT, R14, RZ, PT ;  /* 0x000000ff0e00720c */ /* 0x000fda0003f25070 */
[----:B------:R-:W-:Y:S05]  /*0490*/  @P1 BRA `(.L_x_7) ;  /* 0x0000000000501947 */ /* 0x000fea0003800000 */
[----:B------:R-:W1:Y:S01]  /*04a0*/  I2F.U32.RP R16, R20 ;  /* 0x0000001400107306 */ /* 0x000e620000209000 */
[----:B------:R-:W-:-:S07]  /*04b0*/  ISETP.NE.U32.AND P2, PT, R20, RZ, PT ;  /* 0x000000ff1400720c */ /* 0x000fce0003f45070 */
[----:B-1----:R-:W1:Y:S02]  /*04c0*/  MUFU.RCP R16, R16 ;  /* 0x0000001000107308 */ /* 0x002e640000001000 */
[----:B-1----:R-:W-:-:S06]  /*04d0*/  VIADD R14, R16, 0xffffffe ;  /* 0x0ffffffe100e7836 */ /* 0x002fcc0000000000 */
[----:B------:R1:W2:Y:S02]  /*04e0*/  F2I.FTZ.U32.TRUNC.NTZ R15, R14 ;  /* 0x0000000e000f7305 */ /* 0x0002a4000021f000 */
[----:B-1----:R-:W-:Y:S02]  /*04f0*/  IMAD.MOV.U32 R14, RZ, RZ, RZ ;  /* 0x000000ffff0e7224 */ /* 0x002fe400078e00ff */
[----:B--2---:R-:W-:-:S04]  /*0500*/  IMAD.MOV R17, RZ, RZ, -R15 ;  /* 0x000000ffff117224 */ /* 0x004fc800078e0a0f */
[----:B------:R-:W-:-:S04]  /*0510*/  IMAD R17, R17, R20, RZ ;  /* 0x0000001411117224 */ /* 0x000fc800078e02ff */
[----:B------:R-:W-:-:S06]  /*0520*/  IMAD.HI.U32 R15, R15, R17, R14 ;  /* 0x000000110f0f7227 */ /* 0x000fcc00078e000e */
[----:B------:R-:W-:-:S05]  /*0530*/  IMAD.HI.U32 R15, R15, R22, RZ ;  /* 0x000000160f0f7227 */ /* 0x000fca00078e00ff */
[----:B------:R-:W-:-:S05]  /*0540*/  IADD3 R15, PT, PT, -R15, RZ, RZ ;  /* 0x000000ff0f0f7210 */ /* 0x000fca0007ffe1ff */
[----:B------:R-:W-:-:S05]  /*0550*/  IMAD R15, R20, R15, R22 ;  /* 0x0000000f140f7224 */ /* 0x000fca00078e0216 */
[----:B------:R-:W-:-:S13]  /*0560*/  ISETP.GE.U32.AND P1, PT, R15, R20, PT ;  /* 0x000000140f00720c */ /* 0x000fda0003f26070 */
[----:B------:R-:W-:-:S05]  /*0570*/  @P1 IMAD.IADD R15, R15, 0x1, -R20 ;  /* 0x000000010f0f1824 */ /* 0x000fca00078e0a14 */
[----:B------:R-:W-:-:S13]  /*0580*/  ISETP.GE.U32.AND P1, PT, R15, R20, PT ;  /* 0x000000140f00720c */ /* 0x000fda0003f26070 */
[----:B------:R-:W-:Y:S01]  /*0590*/  @P1 IMAD.IADD R15, R15, 0x1, -R20 ;  /* 0x000000010f0f1824 */ /* 0x000fe200078e0a14 */
[----:B------:R-:W-:-:S04]  /*05a0*/  @!P2 LOP3.LUT R15, RZ, R20, RZ, 0x33, !PT ;  /* 0x00000014ff0fa212 */ /* 0x000fc800078e33ff */
[----:B------:R-:W-:-:S04]  /*05b0*/  ISETP.NE.U32.AND P1, PT, R15, RZ, PT ;  /* 0x000000ff0f00720c */ /* 0x000fc80003f25070 */
[----:B------:R-:W-:Y:S01]  /*05c0*/  ISETP.NE.AND.EX P1, PT, RZ, RZ, PT, P1 ;  /* 0x000000ffff00720c */ /* 0x000fe20003f25310 */
[----:B------:R-:W-:-:S12]  /*05d0*/  BRA `(.L_x_8) ;  /* 0x0000000000107947 */ /* 0x000fd80003800000 */
.L_x_7:
[----:B------:R-:W-:-:S07]  /*05e0*/  MOV R18, 0x600 ;  /* 0x0000060000127802 */ /* 0x000fce0000000f00 */
[----:B0-----:R-:W-:Y:S05]  /*05f0*/  CALL.REL.NOINC `($__internal_0_$__cuda_sm20_rem_u64) ;  /* 0x0000000000907944 */ /* 0x001fea0003c00000 */
[----:B------:R-:W-:-:S04]  /*0600*/  ISETP.NE.U32.AND P1, PT, R14, RZ, PT ;  /* 0x000000ff0e00720c */ /* 0x000fc80003f25070 */
[----:B------:R-:W-:-:S13]  /*0610*/  ISETP.NE.AND.EX P1, PT, R15, RZ, PT, P1 ;  /* 0x000000ff0f00720c */ /* 0x000fda0003f25310 */
.L_x_8:
[----:B0-----:R-:W-:Y:S05]  /*0620*/  BSYNC.RECONVERGENT B3 ;  /* 0x0000000000037941 */ /* 0x001fea0003800200 */
.L_x_6:
[----:B------:R-:W-:Y:S05]  /*0630*/  @P1 BRA `(.L_x_5) ;  /* 0x0000000000341947 */ /* 0x000fea0003800000 */
[----:B------:R-:W0:Y:S01]  /*0640*/  S2R R14, SR_LANEID ;  /* 0x00000000000e7919 */ /* 0x000e220000000000 */
[----:B------:R-:W1:Y:S01]  /*0650*/  LDC.64 R16, c[0x0][0x388] ;  /* 0x0000e200ff107b82 */ /* 0x000e620000000a00 */
[----:B------:R-:W-:Y:S02]  /*0660*/  VOTEU.ANY UR4, UPT, PT ;  /* 0x0000000000047886 */ /* 0x000fe400038e0100 */
[----:B------:R-:W-:Y:S02]  /*0670*/  UPOPC UR6, UR4 ;  /* 0x00000004000672bf */ /* 0x000fe40008000000 */
[----:B------:R-:W-:Y:S02]  /*0680*/  UFLO.U32 UR5, UR4 ;  /* 0x00000004000572bd */ /* 0x000fe400080e0000 */
[----:B------:R-:W-:Y:S01]  /*0690*/  UIMAD.WIDE.U32 UR6, UR6, 0x1, URZ ;  /* 0x00000001060678a5 */ /* 0x000fe2000f8e00ff */
[----:B------:R-:W-:-:S03]  /*06a0*/  UMOV UR4, URZ ;  /* 0x000000ff00047c82 */ /* 0x000fc60008000000 */
[----:B------:R-:W-:Y:S02]  /*06b0*/  UIADD3 UR4, UPT, UPT, UR7, UR4, URZ ;  /* 0x0000000407047290 */ /* 0x000fe4000fffe0ff */
[----:B------:R-:W-:-:S04]  /*06c0*/  IMAD.U32 R15, RZ, RZ, UR7 ;  /* 0x00000007ff0f7e24 */ /* 0x000fc8000f8e00ff */
[----:B------:R-:W-:Y:S01]  /*06d0*/  IMAD.U32 R15, RZ, RZ, UR4 ;  /* 0x00000004ff0f7e24 */ /* 0x000fe2000f8e00ff */
[----:B0-----:R-:W-:Y:S01]  /*06e0*/  ISETP.EQ.U32.AND P1, PT, R14, UR5, PT ;  /* 0x000000050e007c0c */ /* 0x001fe2000bf22070 */
[----:B------:R-:W-:-:S12]  /*06f0*/  IMAD.U32 R14, RZ, RZ, UR6 ;  /* 0x00000006ff0e7e24 */ /* 0x000fd8000f8e00ff */
[----:B-1----:R1:W-:Y:S02]  /*0700*/  @P1 REDG.E.ADD.64.STRONG.GPU desc[UR10][R16.64], R14 ;  /* 0x0000000e1000198e */ /* 0x0023e4000c12e50a */
.L_x_5:
[----:B0-----:R-:W-:Y:S05]  /*0710*/  BSYNC.RECONVERGENT B2 ;  /* 0x0000000000027941 */ /* 0x001fea0003800200 */
.L_x_4:
[----:B------:R-:W-:Y:S02]  /*0720*/  IADD3 R20, P1, PT, R9, R20, RZ ;  /* 0x0000001409147210 */ /* 0x000fe40007f3e0ff */
[----:B------:R-:W-:-:S03]  /*0730*/  IADD3 R22, P2, PT, R22, R7, RZ ;  /* 0x0000000716167210 */ /* 0x000fc60007f5e0ff */
[----:B------:R-:W-:Y:S01]  /*0740*/  IMAD.X R23, R6, 0x1, R23, P1 ;  /* 0x0000000106177824 */ /* 0x000fe200008e0617 */
[----:B------:R-:W-:Y:S01]  /*0750*/  IADD3.X R24, PT, PT, R24, R4, RZ, P2, !PT ;  /* 0x0000000418187210 */ /* 0x000fe200017fe4ff */
[----:B------:R-:W-:Y:S08]  /*0760*/  @!P0 BRA `(.L_x_9) ;  /* 0xfffffffc00188947 */ /* 0x000ff0000383ffff */
.L_x_3:
[----:B0-----:R-:W-:Y:S05]  /*0770*/  BSYNC B1 ;  /* 0x0000000000017941 */ /* 0x001fea0003800000 */
.L_x_2:
[C---:B------:R-:W-:Y:S02]  /*0780*/  ISETP.GE.U32.AND P0, PT, R9.reuse, R8, PT ;  /* 0x000000080900720c */ /* 0x040fe40003f06070 */
[----:B------:R-:W-:Y:S02]  /*0790*/  IADD3 R9, P1, PT, R9, 0x1, RZ ;  /* 0x0000000109097810 */ /* 0x000fe40007f3e0ff */
[----:B------:R-:W-:-:S03]  /*07a0*/  ISETP.GE.U32.AND.EX P0, PT, R6, R11, PT, P0 ;  /* 0x0000000b0600720c */ /* 0x000fc60003f06100 */
[----:B------:R-:W-:-:S10]  /*07b0*/  IMAD.X R6, RZ, RZ, R6, P1 ;  /* 0x000000ffff067224 */ /* 0x000fd400008e0606 */
[----:B------:R-:W-:Y:S05]  /*07c0*/  @!P0 BRA `(.L_x_10) ;  /* 0xfffffff800988947 */ /* 0x000fea000383ffff */
.L_x_1:
[----:B0-----:R-:W-:Y:S05]  /*07d0*/  BSYNC B0 ;  /* 0x0000000000007941 */ /* 0x001fea0003800000 */
.L_x_0:
[----:B------:R-:W-:-:S05]  /*07e0*/  IADD3 R12, P0, PT, R13, R12, RZ ;  /* 0x0000000c0d0c7210 */ /* 0x000fca0007f1e0ff */
[----:B------:R-:W-:Y:S01]  /*07f0*/  IMAD.X R10, RZ, RZ, R10, P0 ;  /* 0x000000ffff0a7224 */ /* 0x000fe200000e060a */
[----:B------:R-:W-:-:S04]  /*0800*/  ISETP.GT.U32.AND P0, PT, R12, UR9, PT ;  /* 0x000000090c007c0c */ /* 0x000fc8000bf04070 */
[----:B------:R-:W-:-:S13]  /*0810*/  ISETP.GT.U32.AND.EX P0, PT, R10, UR8, PT, P0 ;  /* 0x000000080a007c0c */ /* 0x000fda000bf04100 */
[----:B------:R-:W-:Y:S05]  /*0820*/  @!P0 BRA `(.L_x_11) ;  /* 0xfffffff800548947 */ /* 0x000fea000383ffff */
[----:B------:R-:W-:Y:S05]  /*0830*/  EXIT ;  /* 0x000000000000794d */ /* 0x000fea0003800000 */
        .weak           $__internal_0_$__cuda_sm20_rem_u64
        .type           $__internal_0_$__cuda_sm20_rem_u64,@function
        .size           $__internal_0_$__cuda_sm20_rem_u64,(.L_x_13 - $__internal_0_$__cuda_sm20_rem_u64)
$__internal_0_$__cuda_sm20_rem_u64:
[----:B------:R-:W-:Y:S02]  /*0840*/  IMAD.MOV.U32 R26, RZ, RZ, R20 ;  /* 0x000000ffff1a7224 */ /* 0x000fe400078e0014 */
[----:B------:R-:W-:-:S04]  /*0850*/  IMAD.MOV.U32 R27, RZ, RZ, R23 ;  /* 0x000000ffff1b7224 */ /* 0x000fc800078e0017 */
[----:B------:R-:W0:Y:S08]  /*0860*/  I2F.U64.RP R25, R26 ;  /* 0x0000001a00197312 */ /* 0x000e300000309000 */
[----:B0-----:R-:W0:Y:S02]  /*0870*/  MUFU.RCP R25, R25 ;  /* 0x0000001900197308 */ /* 0x001e240000001000 */
[----:B0-----:R-:W-:-:S06]  /*0880*/  VIADD R14, R25, 0x1ffffffe ;  /* 0x1ffffffe190e7836 */ /* 0x001fcc0000000000 */
[----:B------:R-:W0:Y:S02]  /*0890*/  F2I.U64.TRUNC R14, R14 ;  /* 0x0000000e000e7311 */ /* 0x000e24000020d800 */
[----:B0-----:R-:W-:-:S04]  /*08a0*/  IMAD.WIDE.U32 R16, R14, R20, RZ ;  /* 0x000000140e107225 */ /* 0x001fc800078e00ff */
[----:B------:R-:W-:Y:S01]  /*08b0*/  IMAD R17, R14, R23, R17 ;  /* 0x000000170e117224 */ /* 0x000fe200078e0211 */
[----:B------:R-:W-:-:S03]  /*08c0*/  IADD3 R19, P1, PT, RZ, -R16, RZ ;  /* 0x80000010ff137210 */ /* 0x000fc60007f3e0ff */
[----:B------:R-:W-:Y:S02]  /*08d0*/  IMAD R17, R15, R20, R17 ;  /* 0x000000140f117224 */ /* 0x000fe400078e0211 */
[----:B------:R-:W-:-:S04]  /*08e0*/  IMAD.HI.U32 R16, R14, R19, RZ ;  /* 0x000000130e107227 */ /* 0x000fc800078e00ff */
[----:B------:R-:W-:Y:S01]  /*08f0*/  IMAD.X R21, RZ, RZ, ~R17, P1 ;  /* 0x000000ffff157224 */ /* 0x000fe200008e0e11 */
[----:B------:R-:W-:-:S03]  /*0900*/  MOV R17, R14 ;  /* 0x0000000e00117202 */ /* 0x000fc60000000f00 */
[----:B------:R-:W-:-:S04]  /*0910*/  IMAD.WIDE.U32 R16, P1, R14, R21, R16 ;  /* 0x000000150e107225 */ /* 0x000fc80007820010 */
[----:B------:R-:W-:-:S04]  /*0920*/  IMAD.HI.U32 R16, P2, R15, R19, R16 ;  /* 0x000000130f107227 */ /* 0x000fc80007840010 */
[CC--:B------:R-:W-:Y:S02]  /*0930*/  IMAD R17, R15.reuse, R21.reuse, RZ ;  /* 0x000000150f117224 */ /* 0x0c0fe400078e02ff */
[----:B------:R-:W-:-:S03]  /*0940*/  IMAD.HI.U32 R19, R15, R21, RZ ;  /* 0x000000150f137227 */ /* 0x000fc600078e00ff */
[----:B------:R-:W-:Y:S01]  /*0950*/  IADD3 R17, P3, PT, R17, R16, RZ ;  /* 0x0000001011117210 */ /* 0x000fe20007f7e0ff */
[----:B------:R-:W-:-:S04]  /*0960*/  IMAD.X R19, R19, 0x1, R15, P1 ;  /* 0x0000000113137824 */ /* 0x000fc800008e060f */
[----:B------:R-:W-:Y:S01]  /*0970*/  IMAD.WIDE.U32 R14, R17, R20, RZ ;  /* 0x00000014110e7225 */ /* 0x000fe200078e00ff */
[----:B------:R-:W-:-:S03]  /*0980*/  IADD3.X R19, PT, PT, RZ, RZ, R19, P3, P2 ;  /* 0x000000ffff137210 */ /* 0x000fc60001fe4413 */
[----:B------:R-:W-:Y:S01]  /*0990*/  IMAD R16, R17, R23, R15 ;  /* 0x0000001711107224 */ /* 0x000fe200078e020f */
[----:B------:R-:W-:-:S03]  /*09a0*/  IADD3 R15, P1, PT, RZ, -R14, RZ ;  /* 0x8000000eff0f7210 */ /* 0x000fc60007f3e0ff */
[----:B------:R-:W-:Y:S02]  /*09b0*/  IMAD R14, R19, R20, R16 ;  /* 0x00000014130e7224 */ /* 0x000fe400078e0210 */
[----:B------:R-:W-:-:S04]  /*09c0*/  IMAD.HI.U32 R16, R17, R15, RZ ;  /* 0x0000000f11107227 */ /* 0x000fc800078e00ff */
[----:B------:R-:W-:-:S04]  /*09d0*/  IMAD.X R14, RZ, RZ, ~R14, P1 ;  /* 0x000000ffff0e7224 */ /* 0x000fc800008e0e0e */
[----:B------:R-:W-:-:S04]  /*09e0*/  IMAD.WIDE.U32 R16, P1, R17, R14, R16 ;  /* 0x0000000e11107225 */ /* 0x000fc80007820010 */
[----:B------:R-:W-:-:S04]  /*09f0*/  IMAD.HI.U32 R17, P2, R19, R15, R16 ;  /* 0x0000000f13117227 */ /* 0x000fc80007840010 */
[----:B------:R-:W-:Y:S02]  /*0a00*/  IMAD R16, R19, R14, RZ ;  /* 0x0000000e13107224 */ /* 0x000fe400078e02ff */
[----:B------:R-:W-:-:S03]  /*0a10*/  IMAD.MOV.U32 R15, RZ, RZ, RZ ;  /* 0x000000ffff0f7224 */ /* 0x000fc600078e00ff */
[----:B------:R-:W-:Y:S01]  /*0a20*/  IADD3 R17, P3, PT, R16, R17, RZ ;  /* 0x0000001110117210 */ /* 0x000fe20007f7e0ff */
[----:B------:R-:W-:-:S04]  /*0a30*/  IMAD.HI.U32 R16, R19, R14, RZ ;  /* 0x0000000e13107227 */ /* 0x000fc800078e00ff */
[----:B------:R-:W-:-:S04]  /*0a40*/  IMAD.HI.U32 R14, R17, R22, RZ ;  /* 0x00000016110e7227 */ /* 0x000fc800078e00ff */
[----:B------:R-:W-:Y:S02]  /*0a50*/  IMAD.X R19, R16, 0x1, R19, P1 ;  /* 0x0000000110137824 */ /* 0x000fe400008e0613 */
[----:B------:R-:W-:-:S03]  /*0a60*/  IMAD.WIDE.U32 R14, R17, R24, R14 ;  /* 0x00000018110e7225 */ /* 0x000fc600078e000e */
[----:B------:R-:W-:-:S05]  /*0a70*/  IADD3.X R19, PT, PT, RZ, RZ, R19, P3, P2 ;  /* 0x000000ffff137210 */ /* 0x000fca0001fe4413 */
[----:B------:R-:W-:-:S04]  /*0a80*/  IMAD.HI.U32 R14, P1, R19, R22, R14 ;  /* 0x00000016130e7227 */ /* 0x000fc8000782000e */
[CC--:B------:R-:W-:Y:S02]  /*0a90*/  IMAD R17, R19.reuse, R24.reuse, RZ ;  /* 0x0000001813117224 */ /* 0x0c0fe400078e02ff */
[----:B------:R-:W-:-:S03]  /*0aa0*/  IMAD.HI.U32 R16, R19, R24, RZ ;  /* 0x0000001813107227 */ /* 0x000fc600078e00ff */
[----:B------:R-:W-:Y:S01]  /*0ab0*/  IADD3 R17, P2, PT, R17, R14, RZ ;  /* 0x0000000e11117210 */ /* 0x000fe20007f5e0ff */
[----:B------:R-:W-:-:S04]  /*0ac0*/  IMAD.X R16, RZ, RZ, R16, P1 ;  /* 0x000000ffff107224 */ /* 0x000fc800008e0610 */
[----:B------:R-:W-:Y:S01]  /*0ad0*/  IMAD.WIDE.U32 R14, R17, R20, RZ ;  /* 0x00000014110e7225 */ /* 0x000fe200078e00ff */
[----:B------:R-:W-:-:S03]  /*0ae0*/  IADD3.X R19, PT, PT, RZ, R16, RZ, P2, !PT ;  /* 0x00000010ff137210 */ /* 0x000fc600017fe4ff */
[----:B------:R-:W-:Y:S01]  /*0af0*/  IMAD R17, R17, R23, R15 ;  /* 0x0000001711117224 */ /* 0x000fe200078e020f */
[----:B------:R-:W-:-:S03]  /*0b00*/  IADD3 R15, P2, PT, -R14, R22, RZ ;  /* 0x000000160e0f7210 */ /* 0x000fc60007f5e1ff */
[-C--:B------:R-:W-:Y:S01]  /*0b10*/  IMAD R17, R19, R20.reuse, R17 ;  /* 0x0000001413117224 */ /* 0x080fe200078e0211 */
[----:B------:R-:W-:Y:S01]  /*0b20*/  ISETP.GE.U32.AND P1, PT, R15, R20, PT ;  /* 0x000000140f00720c */ /* 0x000fe20003f26070 */
[----:B------:R-:W-:Y:S02]  /*0b30*/  IMAD.MOV.U32 R19, RZ, RZ, 0x0 ;  /* 0x00000000ff137424 */ /* 0x000fe400078e00ff */
[----:B------:R-:W-:Y:S01]  /*0b40*/  IMAD.X R14, R24, 0x1, ~R17, P2 ;  /* 0x00000001180e7824 */ /* 0x000fe200010e0e11 */
[----:B------:R-:W-:-:S04]  /*0b50*/  IADD3 R17, P2, PT, -R20, R15, RZ ;  /* 0x0000000f14117210 */ /* 0x000fc80007f5e1ff */
[C---:B------:R-:W-:Y:S01]  /*0b60*/  ISETP.GE.U32.AND.EX P1, PT, R14.reuse, R23, PT, P1 ;  /* 0x000000170e00720c */ /* 0x040fe20003f26110 */
[----:B------:R-:W-:Y:S01]  /*0b70*/  IMAD.X R16, R14, 0x1, ~R23, P2 ;  /* 0x000000010e107824 */ /* 0x000fe200010e0e17 */
[----:B------:R-:W-:Y:S02]  /*0b80*/  ISETP.NE.U32.AND P2, PT, R20, RZ, PT ;  /* 0x000000ff1400720c */ /* 0x000fe40003f45070 */
[----:B------:R-:W-:Y:S02]  /*0b90*/  SEL R17, R17, R15, P1 ;  /* 0x0000000f11117207 */ /* 0x000fe40000800000 */
[----:B------:R-:W-:Y:S02]  /*0ba0*/  SEL R16, R16, R14, P1 ;  /* 0x0000000e10107207 */ /* 0x000fe40000800000 */
[----:B------:R-:W-:Y:S02]  /*0bb0*/  IADD3 R14, P3, PT, -R20, R17, RZ ;  /* 0x00000011140e7210 */ /* 0x000fe40007f7e1ff */
[----:B------:R-:W-:-:S02]  /*0bc0*/  ISETP.GE.U32.AND P1, PT, R17, R20, PT ;  /* 0x000000141100720c */ /* 0x000fc40003f26070 */
[----:B------:R-:W-:Y:S01]  /*0bd0*/  ISETP.NE.AND.EX P2, PT, R23, RZ, PT, P2 ;  /* 0x000000ff1700720c */ /* 0x000fe20003f45320 */
[C---:B------:R-:W-:Y:S01]  /*0be0*/  IMAD.X R15, R16.reuse, 0x1, ~R23, P3 ;  /* 0x00000001100f7824 */ /* 0x040fe200018e0e17 */
[----:B------:R-:W-:-:S04]  /*0bf0*/  ISETP.GE.U32.AND.EX P1, PT, R16, R23, PT, P1 ;  /* 0x000000171000720c */ /* 0x000fc80003f26110 */
[----:B------:R-:W-:Y:S02]  /*0c00*/  SEL R14, R14, R17, P1 ;  /* 0x000000110e0e7207 */ /* 0x000fe40000800000 */
[----:B------:R-:W-:Y:S02]  /*0c10*/  SEL R15, R15, R16, P1 ;  /* 0x000000100f0f7207 */ /* 0x000fe40000800000 */
[----:B------:R-:W-:Y:S02]  /*0c20*/  SEL R14, R14, 0xffffffff, P2 ;  /* 0xffffffff0e0e7807 */ /* 0x000fe40001000000 */
[----:B------:R-:W-:Y:S01]  /*0c30*/  SEL R15, R15, 0xffffffff, P2 ;  /* 0xffffffff0f0f7807 */ /* 0x000fe20001000000 */
[----:B------:R-:W-:Y:S06]  /*0c40*/  RET.REL.NODEC R18 `(_Z15triangle_kernelyPy) ;  /* 0xfffffff012ec7950 */ /* 0x000fec0003c3ffff */
.L_x_12:
[----:B------:R-:W-:-:S00]  /*0c50*/  BRA `(.L_x_12) ;  /* 0xfffffffc00fc7947 */ /* 0x000fc0000383ffff */
[----:B------:R-:W-:-:S00]  /*0c60*/  NOP ;  /* 0x0000000000007918 */ /* 0x000fc00000000000 */
        /* <DEDUP_REMOVED lines=9> */
.L_x_13:


//--------------------- .nv.shared.reserved.0     --------------------------
	.section	.nv.shared.reserved.0,"aw",@nobits
	.weak		__nv_reservedSMEM_offset_0_alias
	.size		__nv_reservedSMEM_offset_0_alias, 0, 64
	.other		__nv_reservedSMEM_offset_0_alias,@"STO_CUDA_RESERVED_SHARED STV_DEFAULT"
__nv_reservedSMEM_offset_0_alias:
	.zero		0
	.zero		64


//--------------------- .nv.constant0._Z15triangle_kernelyPy --------------------------
	.section	.nv.constant0._Z15triangle_kernelyPy,"a",@progbits
	.sectionflags	@""
	.align	4
.nv.constant0._Z15triangle_kernelyPy:
	.zero		912


//--------------------- SYMBOLS --------------------------

	.type		.nv.reservedSmem.offset0,@object
	.size		.nv.reservedSmem.offset0,0x4
